//
// Generated by NVIDIA NVVM Compiler
//
// Compiler Build ID: CL-36424714
// Cuda compilation tools, release 13.0, V13.0.88
// Based on NVVM 20.0.0
//

.version 9.0
.target sm_100
.address_size 64

	// .globl	_Z6conv1DPfS_S_ii

.visible .entry _Z6conv1DPfS_S_ii(
	.param .u64 .ptr .align 1 _Z6conv1DPfS_S_ii_param_0,
	.param .u64 .ptr .align 1 _Z6conv1DPfS_S_ii_param_1,
	.param .u64 .ptr .align 1 _Z6conv1DPfS_S_ii_param_2,
	.param .u32 _Z6conv1DPfS_S_ii_param_3,
	.param .u32 _Z6conv1DPfS_S_ii_param_4
)
{
	.reg .pred 	%p<56>;
	.reg .b32 	%r<43>;
	.reg .b32 	%f<96>;
	.reg .b64 	%rd<47>;

	ld.param.u64 	%rd7, [_Z6conv1DPfS_S_ii_param_0];
	ld.param.u64 	%rd8, [_Z6conv1DPfS_S_ii_param_1];
	ld.param.u64 	%rd6, [_Z6conv1DPfS_S_ii_param_2];
	ld.param.u32 	%r28, [_Z6conv1DPfS_S_ii_param_3];
	ld.param.u32 	%r29, [_Z6conv1DPfS_S_ii_param_4];
	cvta.to.global.u64 	%rd1, %rd8;
	cvta.to.global.u64 	%rd2, %rd7;
	mov.u32 	%r30, %ntid.x;
	mov.u32 	%r31, %ctaid.x;
	mov.u32 	%r32, %tid.x;
	mad.lo.s32 	%r1, %r30, %r31, %r32;
	setp.ge.s32 	%p1, %r1, %r28;
	@%p1 bra 	$L__BB0_43;
	shr.u32 	%r33, %r29, 31;
	add.s32 	%r34, %r29, %r33;
	shr.s32 	%r35, %r34, 1;
	sub.s32 	%r2, %r1, %r35;
	setp.lt.s32 	%p2, %r29, 1;
	mov.f32 	%f75, 0f00000000;
	@%p2 bra 	$L__BB0_42;
	and.b32  	%r3, %r29, 7;
	setp.lt.u32 	%p3, %r29, 8;
	mov.f32 	%f75, 0f00000000;
	mov.b32 	%r41, 0;
	@%p3 bra 	$L__BB0_21;
	and.b32  	%r41, %r29, 2147483640;
	mov.f32 	%f75, 0f00000000;
	mov.b32 	%r39, 0;
$L__BB0_4:
	.pragma "nounroll";
	add.s32 	%r6, %r2, %r39;
	setp.lt.s32 	%p4, %r6, 0;
	setp.ge.s32 	%p5, %r6, %r28;
	mul.wide.u32 	%rd9, %r39, 4;
	add.s64 	%rd3, %rd1, %rd9;
	or.pred  	%p6, %p4, %p5;
	@%p6 bra 	$L__BB0_6;
	mul.wide.u32 	%rd10, %r6, 4;
	add.s64 	%rd11, %rd2, %rd10;
	ld.global.f32 	%f42, [%rd11];
	ld.global.f32 	%f43, [%rd3];
	fma.rn.f32 	%f75, %f42, %f43, %f75;
$L__BB0_6:
	add.s32 	%r7, %r6, 1;
	setp.lt.s32 	%p7, %r7, 0;
	setp.ge.s32 	%p8, %r7, %r28;
	or.pred  	%p9, %p7, %p8;
	@%p9 bra 	$L__BB0_8;
	mul.wide.u32 	%rd12, %r7, 4;
	add.s64 	%rd13, %rd2, %rd12;
	ld.global.f32 	%f44, [%rd13];
	ld.global.f32 	%f45, [%rd3+4];
	fma.rn.f32 	%f75, %f44, %f45, %f75;
$L__BB0_8:
	add.s32 	%r8, %r6, 2;
	setp.lt.s32 	%p10, %r8, 0;
	setp.ge.s32 	%p11, %r8, %r28;
	or.pred  	%p12, %p10, %p11;
	@%p12 bra 	$L__BB0_10;
	mul.wide.u32 	%rd14, %r8, 4;
	add.s64 	%rd15, %rd2, %rd14;
	ld.global.f32 	%f46, [%rd15];
	ld.global.f32 	%f47, [%rd3+8];
	fma.rn.f32 	%f75, %f46, %f47, %f75;
$L__BB0_10:
	add.s32 	%r9, %r6, 3;
	setp.lt.s32 	%p13, %r9, 0;
	setp.ge.s32 	%p14, %r9, %r28;
	or.pred  	%p15, %p13, %p14;
	@%p15 bra 	$L__BB0_12;
	mul.wide.u32 	%rd16, %r9, 4;
	add.s64 	%rd17, %rd2, %rd16;
	ld.global.f32 	%f48, [%rd17];
	ld.global.f32 	%f49, [%rd3+12];
	fma.rn.f32 	%f75, %f48, %f49, %f75;
$L__BB0_12:
	add.s32 	%r10, %r6, 4;
	setp.lt.s32 	%p16, %r10, 0;
	setp.ge.s32 	%p17, %r10, %r28;
	or.pred  	%p18, %p16, %p17;
	@%p18 bra 	$L__BB0_14;
	mul.wide.u32 	%rd18, %r10, 4;
	add.s64 	%rd19, %rd2, %rd18;
	ld.global.f32 	%f50, [%rd19];
	ld.global.f32 	%f51, [%rd3+16];
	fma.rn.f32 	%f75, %f50, %f51, %f75;
$L__BB0_14:
	add.s32 	%r11, %r6, 5;
	setp.lt.s32 	%p19, %r11, 0;
	setp.ge.s32 	%p20, %r11, %r28;
	or.pred  	%p21, %p19, %p20;
	@%p21 bra 	$L__BB0_16;
	mul.wide.u32 	%rd20, %r11, 4;
	add.s64 	%rd21, %rd2, %rd20;
	ld.global.f32 	%f52, [%rd21];
	ld.global.f32 	%f53, [%rd3+20];
	fma.rn.f32 	%f75, %f52, %f53, %f75;
$L__BB0_16:
	add.s32 	%r12, %r6, 6;
	setp.lt.s32 	%p22, %r12, 0;
	setp.ge.s32 	%p23, %r12, %r28;
	or.pred  	%p24, %p22, %p23;
	@%p24 bra 	$L__BB0_18;
	mul.wide.u32 	%rd22, %r12, 4;
	add.s64 	%rd23, %rd2, %rd22;
	ld.global.f32 	%f54, [%rd23];
	ld.global.f32 	%f55, [%rd3+24];
	fma.rn.f32 	%f75, %f54, %f55, %f75;
$L__BB0_18:
	add.s32 	%r13, %r6, 7;
	setp.lt.s32 	%p25, %r13, 0;
	setp.ge.s32 	%p26, %r13, %r28;
	or.pred  	%p27, %p25, %p26;
	@%p27 bra 	$L__BB0_20;
	mul.wide.u32 	%rd24, %r13, 4;
	add.s64 	%rd25, %rd2, %rd24;
	ld.global.f32 	%f56, [%rd25];
	ld.global.f32 	%f57, [%rd3+28];
	fma.rn.f32 	%f75, %f56, %f57, %f75;
$L__BB0_20:
	add.s32 	%r39, %r39, 8;
	setp.ne.s32 	%p28, %r39, %r41;
	@%p28 bra 	$L__BB0_4;
$L__BB0_21:
	setp.eq.s32 	%p29, %r3, 0;
	@%p29 bra 	$L__BB0_42;
	and.b32  	%r16, %r29, 3;
	setp.lt.u32 	%p30, %r3, 4;
	@%p30 bra 	$L__BB0_32;
	add.s32 	%r17, %r2, %r41;
	setp.lt.s32 	%p31, %r17, 0;
	setp.ge.s32 	%p32, %r17, %r28;
	mul.wide.u32 	%rd26, %r41, 4;
	add.s64 	%rd4, %rd1, %rd26;
	or.pred  	%p33, %p31, %p32;
	@%p33 bra 	$L__BB0_25;
	mul.wide.u32 	%rd27, %r17, 4;
	add.s64 	%rd28, %rd2, %rd27;
	ld.global.f32 	%f59, [%rd28];
	ld.global.f32 	%f60, [%rd4];
	fma.rn.f32 	%f75, %f59, %f60, %f75;
$L__BB0_25:
	add.s32 	%r18, %r17, 1;
	setp.lt.s32 	%p34, %r18, 0;
	setp.ge.s32 	%p35, %r18, %r28;
	or.pred  	%p36, %p34, %p35;
	@%p36 bra 	$L__BB0_27;
	mul.wide.u32 	%rd29, %r18, 4;
	add.s64 	%rd30, %rd2, %rd29;
	ld.global.f32 	%f61, [%rd30];
	ld.global.f32 	%f62, [%rd4+4];
	fma.rn.f32 	%f75, %f61, %f62, %f75;
$L__BB0_27:
	add.s32 	%r19, %r17, 2;
	setp.lt.s32 	%p37, %r19, 0;
	setp.ge.s32 	%p38, %r19, %r28;
	or.pred  	%p39, %p37, %p38;
	@%p39 bra 	$L__BB0_29;
	mul.wide.u32 	%rd31, %r19, 4;
	add.s64 	%rd32, %rd2, %rd31;
	ld.global.f32 	%f63, [%rd32];
	ld.global.f32 	%f64, [%rd4+8];
	fma.rn.f32 	%f75, %f63, %f64, %f75;
$L__BB0_29:
	add.s32 	%r20, %r17, 3;
	setp.lt.s32 	%p40, %r20, 0;
	setp.ge.s32 	%p41, %r20, %r28;
	or.pred  	%p42, %p40, %p41;
	@%p42 bra 	$L__BB0_31;
	mul.wide.u32 	%rd33, %r20, 4;
	add.s64 	%rd34, %rd2, %rd33;
	ld.global.f32 	%f65, [%rd34];
	ld.global.f32 	%f66, [%rd4+12];
	fma.rn.f32 	%f75, %f65, %f66, %f75;
$L__BB0_31:
	add.s32 	%r41, %r41, 4;
$L__BB0_32:
	setp.eq.s32 	%p43, %r16, 0;
	@%p43 bra 	$L__BB0_42;
	setp.eq.s32 	%p44, %r16, 1;
	@%p44 bra 	$L__BB0_39;
	add.s32 	%r23, %r2, %r41;
	setp.lt.s32 	%p45, %r23, 0;
	setp.ge.s32 	%p46, %r23, %r28;
	mul.wide.u32 	%rd35, %r41, 4;
	add.s64 	%rd5, %rd1, %rd35;
	or.pred  	%p47, %p45, %p46;
	@%p47 bra 	$L__BB0_36;
	mul.wide.u32 	%rd36, %r23, 4;
	add.s64 	%rd37, %rd2, %rd36;
	ld.global.f32 	%f68, [%rd37];
	ld.global.f32 	%f69, [%rd5];
	fma.rn.f32 	%f75, %f68, %f69, %f75;
$L__BB0_36:
	add.s32 	%r24, %r23, 1;
	setp.lt.s32 	%p48, %r24, 0;
	setp.ge.s32 	%p49, %r24, %r28;
	or.pred  	%p50, %p48, %p49;
	@%p50 bra 	$L__BB0_38;
	mul.wide.u32 	%rd38, %r24, 4;
	add.s64 	%rd39, %rd2, %rd38;
	ld.global.f32 	%f70, [%rd39];
	ld.global.f32 	%f71, [%rd5+4];
	fma.rn.f32 	%f75, %f70, %f71, %f75;
$L__BB0_38:
	add.s32 	%r41, %r41, 2;
$L__BB0_39:
	and.b32  	%r38, %r29, 1;
	setp.eq.b32 	%p51, %r38, 1;
	not.pred 	%p52, %p51;
	@%p52 bra 	$L__BB0_42;
	add.s32 	%r27, %r2, %r41;
	setp.lt.s32 	%p53, %r27, 0;
	setp.ge.s32 	%p54, %r27, %r28;
	or.pred  	%p55, %p53, %p54;
	@%p55 bra 	$L__BB0_42;
	mul.wide.u32 	%rd40, %r27, 4;
	add.s64 	%rd41, %rd2, %rd40;
	ld.global.f32 	%f72, [%rd41];
	mul.wide.u32 	%rd42, %r41, 4;
	add.s64 	%rd43, %rd1, %rd42;
	ld.global.f32 	%f73, [%rd43];
	fma.rn.f32 	%f75, %f72, %f73, %f75;
$L__BB0_42:
	cvta.to.global.u64 	%rd44, %rd6;
	mul.wide.s32 	%rd45, %r1, 4;
	add.s64 	%rd46, %rd44, %rd45;
	st.global.f32 	[%rd46], %f75;
$L__BB0_43:
	ret;

}


// ===== COMPILED SASS (sm_100) =====

	.target	sm_100

	.elftype	@"ET_EXEC"


//--------------------- .note.nv.tkinfo           --------------------------
	.section	.note.nv.tkinfo,"",@"SHT_NOTE"
	.sectionflags	@"SHF_NOTE_NV_TKINFO"
	.tkinfo
        /*0018*/ 	.word	0x00000002
        /*0030*/ 	.string	""
        /*0030*/ 	.string	"ptxas"
        /*0030*/ 	.string	"Cuda compilation tools, release 13.0, V13.0.88"
        /*0030*/ 	.string	"Build cuda_13.0.r13.0/compiler.36424714_0"
        /*0030*/ 	.string	"-arch sm_100 -m 64 "



//--------------------- .note.nv.cuinfo           --------------------------
	.section	.note.nv.cuinfo,"",@"SHT_NOTE"
	.sectionflags	@"SHF_NOTE_NV_CUINFO"
        /*0018*/ 	.short	0x0002
        /*001a*/ 	.short	0x0064
        /*001c*/ 	.short	0x0082
	.zero		2


//--------------------- .nv.info                  --------------------------
	.section	.nv.info,"",@"SHT_CUDA_INFO"
	.align	4


	//----- nvinfo : EIATTR_REGCOUNT
	.align		4
        /*0000*/ 	.byte	0x04, 0x2f
        /*0002*/ 	.short	(.L_1 - .L_0)
	.align		4
.L_0:
        /*0004*/ 	.word	index@(_Z6conv1DPfS_S_ii)
        /*0008*/ 	.word	0x00000020


	//----- nvinfo : EIATTR_FRAME_SIZE
	.align		4
.L_1:
        /*000c*/ 	.byte	0x04, 0x11
        /*000e*/ 	.short	(.L_3 - .L_2)
	.align		4
.L_2:
        /*0010*/ 	.word	index@(_Z6conv1DPfS_S_ii)
        /*0014*/ 	.word	0x00000000


	//----- nvinfo : EIATTR_MIN_STACK_SIZE
	.align		4
.L_3:
        /*0018*/ 	.byte	0x04, 0x12
        /*001a*/ 	.short	(.L_5 - .L_4)
	.align		4
.L_4:
        /*001c*/ 	.word	index@(_Z6conv1DPfS_S_ii)
        /*0020*/ 	.word	0x00000000
.L_5:


//--------------------- .nv.compat                --------------------------
	.section	.nv.compat,"",@"SHT_CUDA_COMPAT_INFO"
	.align	4
        /*0000*/ 	.byte	0x02, 0x09, 0x00, 0x00, 0x02, 0x02, 0x01, 0x00, 0x02, 0x05, 0x05, 0x00, 0x03, 0x07, 0x01, 0x01
        /*0010*/ 	.byte	0x02, 0x03, 0x00, 0x00, 0x02, 0x06, 0x01, 0x00, 0x04, 0x0b, 0x08, 0x00, 0x09, 0x00, 0x00, 0x00
        /*0020*/ 	.byte	0x00, 0x00, 0x00, 0x00


//--------------------- .nv.info._Z6conv1DPfS_S_ii --------------------------
	.section	.nv.info._Z6conv1DPfS_S_ii,"",@"SHT_CUDA_INFO"
	.sectionflags	@""
	.align	4


	//----- nvinfo : EIATTR_CUDA_API_VERSION
	.align		4
        /*0000*/ 	.byte	0x04, 0x37
        /*0002*/ 	.short	(.L_7 - .L_6)
.L_6:
        /*0004*/ 	.word	0x00000082


	//----- nvinfo : EIATTR_KPARAM_INFO
	.align		4
.L_7:
        /*0008*/ 	.byte	0x04, 0x17
        /*000a*/ 	.short	(.L_9 - .L_8)
.L_8:
        /*000c*/ 	.word	0x00000000
        /*0010*/ 	.short	0x0004
        /*0012*/ 	.short	0x001c
        /*0014*/ 	.byte	0x00, 0xf0, 0x11, 0x00


	//----- nvinfo : EIATTR_KPARAM_INFO
	.align		4
.L_9:
        /*0018*/ 	.byte	0x04, 0x17
        /*001a*/ 	.short	(.L_11 - .L_10)
.L_10:
        /*001c*/ 	.word	0x00000000
        /*0020*/ 	.short	0x0003
        /*0022*/ 	.short	0x0018
        /*0024*/ 	.byte	0x00, 0xf0, 0x11, 0x00


	//----- nvinfo : EIATTR_KPARAM_INFO
	.align		4
.L_11:
        /*0028*/ 	.byte	0x04, 0x17
        /*002a*/ 	.short	(.L_13 - .L_12)
.L_12:
        /*002c*/ 	.word	0x00000000
        /*0030*/ 	.short	0x0002
        /*0032*/ 	.short	0x0010
        /*0034*/ 	.byte	0x00, 0xf5, 0x21, 0x00


	//----- nvinfo : EIATTR_KPARAM_INFO
	.align		4
.L_13:
        /*0038*/ 	.byte	0x04, 0x17
        /*003a*/ 	.short	(.L_15 - .L_14)
.L_14:
        /*003c*/ 	.word	0x00000000
        /*0040*/ 	.short	0x0001
        /*0042*/ 	.short	0x0008
        /*0044*/ 	.byte	0x00, 0xf5, 0x21, 0x00


	//----- nvinfo : EIATTR_KPARAM_INFO
	.align		4
.L_15:
        /*0048*/ 	.byte	0x04, 0x17
        /*004a*/ 	.short	(.L_17 - .L_16)
.L_16:
        /*004c*/ 	.word	0x00000000
        /*0050*/ 	.short	0x0000
        /*0052*/ 	.short	0x0000
        /*0054*/ 	.byte	0x00, 0xf5, 0x21, 0x00


	//----- nvinfo : EIATTR_SPARSE_MMA_MASK
	.align		4
.L_17:
        /*0058*/ 	.byte	0x03, 0x50
        /*005a*/ 	.short	0x0000


	//----- nvinfo : EIATTR_MAXREG_COUNT
	.align		4
        /*005c*/ 	.byte	0x03, 0x1b
        /*005e*/ 	.short	0x00ff


	//----- nvinfo : EIATTR_MERCURY_ISA_VERSION
	.align		4
        /*0060*/ 	.byte	0x03, 0x5f
        /*0062*/ 	.short	0x0101


	//----- nvinfo : EIATTR_VRC_CTA_INIT_COUNT
	.align		4
        /*0064*/ 	.byte	0x02, 0x4a
	.zero		1
	.zero		1


	//----- nvinfo : EIATTR_EXIT_INSTR_OFFSETS
	.align		4
        /*0068*/ 	.byte	0x04, 0x1c
        /*006a*/ 	.short	(.L_19 - .L_18)


	//   ....[0]....
.L_18:
        /*006c*/ 	.word	0x00000070


	//   ....[1]....
        /*0070*/ 	.word	0x00000b20


	//----- nvinfo : EIATTR_CRS_STACK_SIZE
	.align		4
.L_19:
        /*0074*/ 	.byte	0x04, 0x1e
        /*0076*/ 	.short	(.L_21 - .L_20)
.L_20:
        /*0078*/ 	.word	0x00000000


	//----- nvinfo : EIATTR_CBANK_PARAM_SIZE
	.align		4
.L_21:
        /*007c*/ 	.byte	0x03, 0x19
        /*007e*/ 	.short	0x0020


	//----- nvinfo : EIATTR_PARAM_CBANK
	.align		4
        /*0080*/ 	.byte	0x04, 0x0a
        /*0082*/ 	.short	(.L_23 - .L_22)
	.align		4
.L_22:
        /*0084*/ 	.word	index@(.nv.constant0._Z6conv1DPfS_S_ii)
        /*0088*/ 	.short	0x0380
        /*008a*/ 	.short	0x0020


	//----- nvinfo : EIATTR_SW_WAR
	.align		4
.L_23:
        /*008c*/ 	.byte	0x04, 0x36
        /*008e*/ 	.short	(.L_25 - .L_24)
.L_24:
        /*0090*/ 	.word	0x00000008
.L_25:


//--------------------- .nv.callgraph             --------------------------
	.section	.nv.callgraph,"",@"SHT_CUDA_CALLGRAPH"
	.align	4
	.sectionentsize	8
	.align		4
        /*0000*/ 	.word	0x00000000
	.align		4
        /*0004*/ 	.word	0xffffffff
	.align		4
        /*0008*/ 	.word	0x00000000
	.align		4
        /*000c*/ 	.word	0xfffffffe
	.align		4
        /*0010*/ 	.word	0x00000000
	.align		4
        /*0014*/ 	.word	0xfffffffd
	.align		4
        /*0018*/ 	.word	0x00000000
	.align		4
        /*001c*/ 	.word	0xfffffffc


//--------------------- .text._Z6conv1DPfS_S_ii   --------------------------
	.section	.text._Z6conv1DPfS_S_ii,"ax",@progbits
	.align	128
        .global         _Z6conv1DPfS_S_ii
        .type           _Z6conv1DPfS_S_ii,@function
        .size           _Z6conv1DPfS_S_ii,(.L_x_7 - _Z6conv1DPfS_S_ii)
        .other          _Z6conv1DPfS_S_ii,@"STO_CUDA_ENTRY STV_DEFAULT"
_Z6conv1DPfS_S_ii:
.text._Z6conv1DPfS_S_ii:
[----:B------:R-:W-:Y:S01]  /*0000*/  LDC R1, c[0x0][0x37c] ;  /* 0x0000df00ff017b82 */ /* 0x000fe20000000800 */
[----:B------:R-:W0:Y:S01]  /*0010*/  S2R R2, SR_CTAID.X ;  /* 0x0000000000027919 */ /* 0x000e220000002500 */
[----:B------:R-:W0:Y:S01]  /*0020*/  LDCU UR4, c[0x0][0x360] ;  /* 0x00006c00ff0477ac */ /* 0x000e220008000800 */
[----:B------:R-:W0:Y:S01]  /*0030*/  S2R R3, SR_TID.X ;  /* 0x0000000000037919 */ /* 0x000e220000002100 */
[----:B------:R-:W1:Y:S01]  /*0040*/  LDCU UR5, c[0x0][0x398] ;  /* 0x00007300ff0577ac */ /* 0x000e620008000800 */
[----:B0-----:R-:W-:-:S05]  /*0050*/  IMAD R2, R2, UR4, R3 ;  /* 0x0000000402027c24 */ /* 0x001fca000f8e0203 */
[----:B-1----:R-:W-:-:S13]  /*0060*/  ISETP.GE.AND P0, PT, R2, UR5, PT ;  /* 0x0000000502007c0c */ /* 0x002fda000bf06270 */
[----:B------:R-:W-:Y:S05]  /*0070*/  @P0 EXIT ;  /* 0x000000000000094d */ /* 0x000fea0003800000 */
[----:B------:R-:W0:Y:S01]  /*0080*/  LDCU UR6, c[0x0][0x39c] ;  /* 0x00007380ff0677ac */ /* 0x000e220008000800 */
[----:B------:R-:W-:Y:S01]  /*0090*/  HFMA2 R0, -RZ, RZ, 0, 0 ;  /* 0x00000000ff007431 */ /* 0x000fe200000001ff */
[----:B------:R-:W1:Y:S01]  /*00a0*/  LDCU.64 UR8, c[0x0][0x358] ;  /* 0x00006b00ff0877ac */ /* 0x000e620008000a00 */
[----:B0-----:R-:W-:-:S09]  /*00b0*/  UISETP.GE.AND UP0, UPT, UR6, 0x1, UPT ;  /* 0x000000010600788c */ /* 0x001fd2000bf06270 */
[----:B-1----:R-:W-:Y:S05]  /*00c0*/  BRA.U !UP0, `(.L_x_0) ;  /* 0x0000000908887547 */ /* 0x002fea000b800000 */
[----:B------:R-:W-:Y:S01]  /*00d0*/  UISETP.GE.U32.AND UP0, UPT, UR6, 0x8, UPT ;  /* 0x000000080600788c */ /* 0x000fe2000bf06070 */
[----:B------:R-:W-:Y:S01]  /*00e0*/  IMAD.MOV.U32 R0, RZ, RZ, RZ ;  /* 0x000000ffff007224 */ /* 0x000fe200078e00ff */
[----:B------:R-:W-:Y:S01]  /*00f0*/  ULEA.HI UR4, UR6, UR6, URZ, 0x1 ;  /* 0x0000000606047291 */ /* 0x000fe2000f8f08ff */
[----:B------:R-:W-:Y:S01]  /*0100*/  MOV R3, RZ ;  /* 0x000000ff00037202 */ /* 0x000fe20000000f00 */
[----:B------:R-:W-:Y:S02]  /*0110*/  ULOP3.LUT UR7, UR6, 0x7, URZ, 0xc0, !UPT ;  /* 0x0000000706077892 */ /* 0x000fe4000f8ec0ff */
[----:B------:R-:W-:Y:S02]  /*0120*/  USHF.R.S32.HI UR4, URZ, 0x1, UR4 ;  /* 0x00000001ff047899 */ /* 0x000fe40008011404 */
[----:B------:R-:W-:-:S04]  /*0130*/  UISETP.NE.AND UP1, UPT, UR7, URZ, UPT ;  /* 0x000000ff0700728c */ /* 0x000fc8000bf25270 */
[----:B------:R-:W-:Y:S01]  /*0140*/  VIADD R4, R2, -UR4 ;  /* 0x8000000402047c36 */ /* 0x000fe20008000000 */
[----:B------:R-:W-:Y:S06]  /*0150*/  BRA.U !UP0, `(.L_x_1) ;  /* 0x0000000508287547 */ /* 0x000fec000b800000 */
[----:B------:R-:W0:Y:S01]  /*0160*/  LDC.64 R8, c[0x0][0x388] ;  /* 0x0000e200ff087b82 */ /* 0x000e220000000a00 */
[----:B------:R-:W-:Y:S01]  /*0170*/  ULOP3.LUT UR4, UR6, 0x7ffffff8, URZ, 0xc0, !UPT ;  /* 0x7ffffff806047892 */ /* 0x000fe2000f8ec0ff */
[----:B------:R-:W-:Y:S01]  /*0180*/  MOV R0, RZ ;  /* 0x000000ff00007202 */ /* 0x000fe20000000f00 */
[----:B------:R-:W-:Y:S01]  /*0190*/  IMAD.MOV.U32 R5, RZ, RZ, RZ ;  /* 0x000000ffff057224 */ /* 0x000fe200078e00ff */
[----:B------:R-:W1:Y:S03]  /*01a0*/  LDCU UR5, c[0x0][0x398] ;  /* 0x00007300ff0577ac */ /* 0x000e660008000800 */
[----:B------:R-:W-:-:S07]  /*01b0*/  MOV R3, UR4 ;  /* 0x0000000400037c02 */ /* 0x000fce0008000f00 */
.L_x_2:
[----:B------:R-:W-:Y:S02]  /*01c0*/  IMAD.IADD R27, R4, 0x1, R5 ;  /* 0x00000001041b7824 */ /* 0x000fe400078e0205 */
[----:B0-----:R-:W-:-:S03]  /*01d0*/  IMAD.WIDE.U32 R14, R5, 0x4, R8 ;  /* 0x00000004050e7825 */ /* 0x001fc600078e0008 */
[----:B-1----:R-:W-:-:S04]  /*01e0*/  ISETP.GE.AND P6, PT, R27, UR5, PT ;  /* 0x000000051b007c0c */ /* 0x002fc8000bfc6270 */
[----:B------:R-:W-:-:S13]  /*01f0*/  ISETP.LT.OR P6, PT, R27, RZ, P6 ;  /* 0x000000ff1b00720c */ /* 0x000fda00037c1670 */
[----:B------:R-:W0:Y:S01]  /*0200*/  @!P6 LDC.64 R6, c[0x0][0x380] ;  /* 0x0000e000ff06eb82 */ /* 0x000e220000000a00 */
[----:B------:R-:W2:Y:S01]  /*0210*/  @!P6 LDG.E R10, desc[UR8][R14.64] ;  /* 0x000000080e0ae981 */ /* 0x000ea2000c1e1900 */
[----:B0-----:R-:W-:-:S05]  /*0220*/  @!P6 IMAD.WIDE.U32 R6, R27, 0x4, R6 ;  /* 0x000000041b06e825 */ /* 0x001fca00078e0006 */
[----:B------:R0:W2:Y:S01]  /*0230*/  @!P6 LDG.E R11, desc[UR8][R6.64] ;  /* 0x00000008060be981 */ /* 0x0000a2000c1e1900 */
[C---:B------:R-:W-:Y:S01]  /*0240*/  VIADD R17, R27.reuse, 0x2 ;  /* 0x000000021b117836 */ /* 0x040fe20000000000 */
[----:B------:R-:W-:-:S04]  /*0250*/  IADD3 R16, PT, PT, R27, 0x1, RZ ;  /* 0x000000011b107810 */ /* 0x000fc80007ffe0ff */
[C---:B------:R-:W-:Y:S02]  /*0260*/  ISETP.GE.AND P5, PT, R16.reuse, UR5, PT ;  /* 0x0000000510007c0c */ /* 0x040fe4000bfa6270 */
[C---:B------:R-:W-:Y:S02]  /*0270*/  ISETP.GE.AND P4, PT, R17.reuse, UR5, PT ;  /* 0x0000000511007c0c */ /* 0x040fe4000bf86270 */
[----:B------:R-:W-:Y:S02]  /*0280*/  ISETP.LT.OR P5, PT, R16, RZ, P5 ;  /* 0x000000ff1000720c */ /* 0x000fe40002fa1670 */
[----:B------:R-:W-:Y:S01]  /*0290*/  ISETP.LT.OR P4, PT, R17, RZ, P4 ;  /* 0x000000ff1100720c */ /* 0x000fe20002781670 */
[C---:B0-----:R-:W-:Y:S01]  /*02a0*/  VIADD R6, R27.reuse, 0x4 ;  /* 0x000000041b067836 */ /* 0x041fe20000000000 */
[C---:B------:R-:W-:Y:S02]  /*02b0*/  IADD3 R23, PT, PT, R27.reuse, 0x3, RZ ;  /* 0x000000031b177810 */ /* 0x040fe40007ffe0ff */
[----:B------:R-:W-:-:S02]  /*02c0*/  IADD3 R7, PT, PT, R27, 0x5, RZ ;  /* 0x000000051b077810 */ /* 0x000fc40007ffe0ff */
[C---:B------:R-:W-:Y:S02]  /*02d0*/  ISETP.GE.AND P3, PT, R23.reuse, UR5, PT ;  /* 0x0000000517007c0c */ /* 0x040fe4000bf66270 */
[C---:B------:R-:W-:Y:S02]  /*02e0*/  ISETP.GE.AND P2, PT, R6.reuse, UR5, PT ;  /* 0x0000000506007c0c */ /* 0x040fe4000bf46270 */
[----:B------:R-:W-:Y:S01]  /*02f0*/  ISETP.LT.OR P3, PT, R23, RZ, P3 ;  /* 0x000000ff1700720c */ /* 0x000fe20001f61670 */
[----:B------:R-:W0:Y:S01]  /*0300*/  @!P5 LDC.64 R28, c[0x0][0x380] ;  /* 0x0000e000ff1cdb82 */ /* 0x000e220000000a00 */
[----:B------:R-:W-:Y:S01]  /*0310*/  ISETP.GE.AND P1, PT, R7, UR5, PT ;  /* 0x0000000507007c0c */ /* 0x000fe2000bf26270 */
[----:B------:R-:W-:Y:S01]  /*0320*/  VIADD R25, R27, 0x6 ;  /* 0x000000061b197836 */ /* 0x000fe20000000000 */
[----:B------:R-:W-:Y:S01]  /*0330*/  ISETP.LT.OR P2, PT, R6, RZ, P2 ;  /* 0x000000ff0600720c */ /* 0x000fe20001741670 */
[----:B------:R-:W3:Y:S04]  /*0340*/  @!P5 LDG.E R24, desc[UR8][R14.64+0x4] ;  /* 0x000004080e18d981 */ /* 0x000ee8000c1e1900 */
[----:B------:R-:W1:Y:S01]  /*0350*/  @!P4 LDC.64 R20, c[0x0][0x380] ;  /* 0x0000e000ff14cb82 */ /* 0x000e620000000a00 */
[----:B------:R-:W-:-:S02]  /*0360*/  ISETP.LT.OR P1, PT, R7, RZ, P1 ;  /* 0x000000ff0700720c */ /* 0x000fc40000f21670 */
[----:B------:R-:W-:-:S04]  /*0370*/  ISETP.GE.AND P0, PT, R25, UR5, PT ;  /* 0x0000000519007c0c */ /* 0x000fc8000bf06270 */
[----:B------:R-:W-:Y:S01]  /*0380*/  ISETP.LT.OR P0, PT, R25, RZ, P0 ;  /* 0x000000ff1900720c */ /* 0x000fe20000701670 */
[----:B------:R-:W4:Y:S01]  /*0390*/  @!P3 LDC.64 R18, c[0x0][0x380] ;  /* 0x0000e000ff12bb82 */ /* 0x000f220000000a00 */
[----:B------:R-:W-:Y:S01]  /*03a0*/  IADD3 R27, PT, PT, R27, 0x7, RZ ;  /* 0x000000071b1b7810 */ /* 0x000fe20007ffe0ff */
[----:B------:R-:W5:Y:S06]  /*03b0*/  @!P2 LDG.E R26, desc[UR8][R14.64+0x10] ;  /* 0x000010080e1aa981 */ /* 0x000f6c000c1e1900 */
[----:B------:R-:W4:Y:S01]  /*03c0*/  @!P2 LDC.64 R12, c[0x0][0x380] ;  /* 0x0000e000ff0cab82 */ /* 0x000f220000000a00 */
[----:B0-----:R-:W-:-:S06]  /*03d0*/  @!P5 IMAD.WIDE.U32 R28, R16, 0x4, R28 ;  /* 0x00000004101cd825 */ /* 0x001fcc00078e001c */
[----:B------:R-:W3:Y:S01]  /*03e0*/  @!P5 LDG.E R29, desc[UR8][R28.64] ;  /* 0x000000081c1dd981 */ /* 0x000ee2000c1e1900 */
[----:B-1----:R-:W-:Y:S02]  /*03f0*/  @!P4 IMAD.WIDE.U32 R20, R17, 0x4, R20 ;  /* 0x000000041114c825 */ /* 0x002fe400078e0014 */
[----:B------:R-:W0:Y:S04]  /*0400*/  @!P0 LDC.64 R16, c[0x0][0x380] ;  /* 0x0000e000ff108b82 */ /* 0x000e280000000a00 */
[----:B------:R-:W5:Y:S01]  /*0410*/  @!P4 LDG.E R21, desc[UR8][R20.64] ;  /* 0x000000081415c981 */ /* 0x000f62000c1e1900 */
[----:B----4-:R-:W-:-:S06]  /*0420*/  @!P3 IMAD.WIDE.U32 R18, R23, 0x4, R18 ;  /* 0x000000041712b825 */ /* 0x010fcc00078e0012 */
[----:B------:R-:W4:Y:S01]  /*0430*/  @!P3 LDG.E R19, desc[UR8][R18.64] ;  /* 0x000000081213b981 */ /* 0x000f22000c1e1900 */
[----:B------:R-:W-:-:S03]  /*0440*/  @!P2 IMAD.WIDE.U32 R12, R6, 0x4, R12 ;  /* 0x00000004060ca825 */ /* 0x000fc600078e000c */
[----:B------:R-:W5:Y:S04]  /*0450*/  @!P4 LDG.E R6, desc[UR8][R14.64+0x8] ;  /* 0x000008080e06c981 */ /* 0x000f68000c1e1900 */
[----:B------:R-:W4:Y:S01]  /*0460*/  @!P2 LDG.E R13, desc[UR8][R12.64] ;  /* 0x000000080c0da981 */ /* 0x000f22000c1e1900 */
[----:B0-----:R-:W-:-:S03]  /*0470*/  @!P0 IMAD.WIDE.U32 R16, R25, 0x4, R16 ;  /* 0x0000000419108825 */ /* 0x001fc600078e0010 */
[----:B------:R-:W4:Y:S04]  /*0480*/  @!P0 LDG.E R18, desc[UR8][R14.64+0x18] ;  /* 0x000018080e128981 */ /* 0x000f28000c1e1900 */
[----:B------:R-:W4:Y:S04]  /*0490*/  @!P1 LDG.E R25, desc[UR8][R14.64+0x14] ;  /* 0x000014080e199981 */ /* 0x000f28000c1e1900 */
[----:B------:R-:W4:Y:S01]  /*04a0*/  @!P0 LDG.E R17, desc[UR8][R16.64] ;  /* 0x0000000810118981 */ /* 0x000f22000c1e1900 */
[----:B--2---:R-:W-:Y:S02]  /*04b0*/  @!P6 FFMA R0, R11, R10, R0 ;  /* 0x0000000a0b00e223 */ /* 0x004fe40000000000 */
[----:B------:R-:W0:Y:S01]  /*04c0*/  @!P1 LDC.64 R10, c[0x0][0x380] ;  /* 0x0000e000ff0a9b82 */ /* 0x000e220000000a00 */
[----:B------:R-:W-:-:S04]  /*04d0*/  ISETP.GE.AND P6, PT, R27, UR5, PT ;  /* 0x000000051b007c0c */ /* 0x000fc8000bfc6270 */
[----:B------:R-:W-:-:S13]  /*04e0*/  ISETP.LT.OR P6, PT, R27, RZ, P6 ;  /* 0x000000ff1b00720c */ /* 0x000fda00037c1670 */
[----:B------:R-:W1:Y:S01]  /*04f0*/  @!P6 LDC.64 R22, c[0x0][0x380] ;  /* 0x0000e000ff16eb82 */ /* 0x000e620000000a00 */
[----:B------:R-:W2:Y:S01]  /*0500*/  @!P6 LDG.E R20, desc[UR8][R14.64+0x1c] ;  /* 0x00001c080e14e981 */ /* 0x000ea2000c1e1900 */
[----:B0-----:R-:W-:-:S03]  /*0510*/  @!P1 IMAD.WIDE.U32 R10, R7, 0x4, R10 ;  /* 0x00000004070a9825 */ /* 0x001fc600078e000a */
[----:B------:R-:W4:Y:S04]  /*0520*/  @!P3 LDG.E R7, desc[UR8][R14.64+0xc] ;  /* 0x00000c080e07b981 */ /* 0x000f28000c1e1900 */
[----:B------:R-:W2:Y:S01]  /*0530*/  @!P1 LDG.E R11, desc[UR8][R10.64] ;  /* 0x000000080a0b9981 */ /* 0x000ea2000c1e1900 */
[----:B-1----:R-:W-:-:S06]  /*0540*/  @!P6 IMAD.WIDE.U32 R22, R27, 0x4, R22 ;  /* 0x000000041b16e825 */ /* 0x002fcc00078e0016 */
[----:B------:R-:W2:Y:S01]  /*0550*/  @!P6 LDG.E R23, desc[UR8][R22.64] ;  /* 0x000000081617e981 */ /* 0x000ea2000c1e1900 */
[----:B---3--:R-:W-:Y:S01]  /*0560*/  @!P5 FFMA R0, R29, R24, R0 ;  /* 0x000000181d00d223 */ /* 0x008fe20000000000 */
[----:B------:R-:W-:-:S03]  /*0570*/  IADD3 R5, PT, PT, R5, 0x8, RZ ;  /* 0x0000000805057810 */ /* 0x000fc60007ffe0ff */
[----:B-----5:R-:W-:-:S04]  /*0580*/  @!P4 FFMA R0, R21, R6, R0 ;  /* 0x000000061500c223 */ /* 0x020fc80000000000 */
[----:B----4-:R-:W-:-:S04]  /*0590*/  @!P3 FFMA R0, R19, R7, R0 ;  /* 0x000000071300b223 */ /* 0x010fc80000000000 */
[----:B------:R-:W-:-:S04]  /*05a0*/  @!P2 FFMA R0, R13, R26, R0 ;  /* 0x0000001a0d00a223 */ /* 0x000fc80000000000 */
[----:B--2---:R-:W-:Y:S01]  /*05b0*/  @!P1 FFMA R0, R11, R25, R0 ;  /* 0x000000190b009223 */ /* 0x004fe20000000000 */
[----:B------:R-:W-:-:S03]  /*05c0*/  ISETP.NE.AND P1, PT, R5, R3, PT ;  /* 0x000000030500720c */ /* 0x000fc60003f25270 */
[----:B------:R-:W-:-:S04]  /*05d0*/  @!P0 FFMA R0, R17, R18, R0 ;  /* 0x0000001211008223 */ /* 0x000fc80000000000 */
[----:B------:R-:W-:-:S06]  /*05e0*/  @!P6 FFMA R0, R23, R20, R0 ;  /* 0x000000141700e223 */ /* 0x000fcc0000000000 */
[----:B------:R-:W-:Y:S05]  /*05f0*/  @P1 BRA `(.L_x_2) ;  /* 0xfffffff800f01947 */ /* 0x000fea000383ffff */
.L_x_1:
[----:B------:R-:W-:Y:S05]  /*0600*/  BRA.U !UP1, `(.L_x_0) ;  /* 0x0000000509387547 */ /* 0x000fea000b800000 */
[----:B------:R-:W0:Y:S01]  /*0610*/  LDCU UR4, c[0x0][0x39c] ;  /* 0x00007380ff0477ac */ /* 0x000e220008000800 */
[----:B------:R-:W-:Y:S02]  /*0620*/  UISETP.GE.U32.AND UP0, UPT, UR7, 0x4, UPT ;  /* 0x000000040700788c */ /* 0x000fe4000bf06070 */
[----:B0-----:R-:W-:-:S04]  /*0630*/  ULOP3.LUT UR6, UR4, 0x3, URZ, 0xc0, !UPT ;  /* 0x0000000304067892 */ /* 0x001fc8000f8ec0ff */
[----:B------:R-:W-:-:S03]  /*0640*/  UISETP.NE.AND UP1, UPT, UR6, URZ, UPT ;  /* 0x000000ff0600728c */ /* 0x000fc6000bf25270 */
[----:B------:R-:W-:Y:S08]  /*0650*/  BRA.U !UP0, `(.L_x_3) ;  /* 0x00000001088c7547 */ /* 0x000ff0000b800000 */
[----:B------:R-:W-:Y:S01]  /*0660*/  IMAD.IADD R17, R4, 0x1, R3 ;  /* 0x0000000104117824 */ /* 0x000fe200078e0203 */
[----:B------:R-:W0:Y:S03]  /*0670*/  LDC.64 R8, c[0x0][0x388] ;  /* 0x0000e200ff087b82 */ /* 0x000e260000000a00 */
[C---:B------:R-:W-:Y:S01]  /*0680*/  VIADD R5, R17.reuse, 0x3 ;  /* 0x0000000311057836 */ /* 0x040fe20000000000 */
[C---:B------:R-:W-:Y:S02]  /*0690*/  ISETP.GE.AND P0, PT, R17.reuse, UR5, PT ;  /* 0x0000000511007c0c */ /* 0x040fe4000bf06270 */
[C---:B------:R-:W-:Y:S02]  /*06a0*/  IADD3 R19, PT, PT, R17.reuse, 0x1, RZ ;  /* 0x0000000111137810 */ /* 0x040fe40007ffe0ff */
[C---:B------:R-:W-:Y:S02]  /*06b0*/  IADD3 R21, PT, PT, R17.reuse, 0x2, RZ ;  /* 0x0000000211157810 */ /* 0x040fe40007ffe0ff */
[----:B------:R-:W-:-:S02]  /*06c0*/  ISETP.LT.OR P0, PT, R17, RZ, P0 ;  /* 0x000000ff1100720c */ /* 0x000fc40000701670 */
[----:B------:R-:W-:Y:S02]  /*06d0*/  ISETP.GE.AND P1, PT, R19, UR5, PT ;  /* 0x0000000513007c0c */ /* 0x000fe4000bf26270 */
[----:B------:R-:W-:Y:S02]  /*06e0*/  ISETP.GE.AND P2, PT, R21, UR5, PT ;  /* 0x0000000515007c0c */ /* 0x000fe4000bf46270 */
[----:B------:R-:W-:Y:S02]  /*06f0*/  ISETP.LT.OR P1, PT, R19, RZ, P1 ;  /* 0x000000ff1300720c */ /* 0x000fe40000f21670 */
[----:B------:R-:W-:Y:S02]  /*0700*/  ISETP.LT.OR P2, PT, R21, RZ, P2 ;  /* 0x000000ff1500720c */ /* 0x000fe40001741670 */
[----:B------:R-:W-:-:S03]  /*0710*/  ISETP.GE.AND P3, PT, R5, UR5, PT ;  /* 0x0000000505007c0c */ /* 0x000fc6000bf66270 */
[----:B------:R-:W1:Y:S01]  /*0720*/  @!P0 LDC.64 R14, c[0x0][0x380] ;  /* 0x0000e000ff0e8b82 */ /* 0x000e620000000a00 */
[----:B------:R-:W-:Y:S01]  /*0730*/  ISETP.LT.OR P3, PT, R5, RZ, P3 ;  /* 0x000000ff0500720c */ /* 0x000fe20001f61670 */
[----:B0-----:R-:W-:-:S05]  /*0740*/  IMAD.WIDE.U32 R8, R3, 0x4, R8 ;  /* 0x0000000403087825 */ /* 0x001fca00078e0008 */
[----:B------:R-:W2:Y:S01]  /*0750*/  @!P0 LDG.E R16, desc[UR8][R8.64] ;  /* 0x0000000808108981 */ /* 0x000ea2000c1e1900 */
[----:B------:R-:W0:Y:S06]  /*0760*/  @!P1 LDC.64 R12, c[0x0][0x380] ;  /* 0x0000e000ff0c9b82 */ /* 0x000e2c0000000a00 */
[----:B------:R-:W3:Y:S02]  /*0770*/  @!P3 LDG.E R18, desc[UR8][R8.64+0xc] ;  /* 0x00000c080812b981 */ /* 0x000ee4000c1e1900 */
[----:B------:R-:W4:Y:S08]  /*0780*/  @!P2 LDC.64 R10, c[0x0][0x380] ;  /* 0x0000e000ff0aab82 */ /* 0x000f300000000a00 */
[----:B------:R-:W5:Y:S01]  /*0790*/  @!P3 LDC.64 R6, c[0x0][0x380] ;  /* 0x0000e000ff06bb82 */ /* 0x000f620000000a00 */
[----:B-1----:R-:W-:-:S02]  /*07a0*/  @!P0 IMAD.WIDE.U32 R14, R17, 0x4, R14 ;  /* 0x00000004110e8825 */ /* 0x002fc400078e000e */
[----:B------:R-:W3:Y:S04]  /*07b0*/  @!P1 LDG.E R17, desc[UR8][R8.64+0x4] ;  /* 0x0000040808119981 */ /* 0x000ee8000c1e1900 */
[----:B------:R-:W2:Y:S01]  /*07c0*/  @!P0 LDG.E R15, desc[UR8][R14.64] ;  /* 0x000000080e0f8981 */ /* 0x000ea2000c1e1900 */
[----:B0-----:R-:W-:-:S06]  /*07d0*/  @!P1 IMAD.WIDE.U32 R12, R19, 0x4, R12 ;  /* 0x00000004130c9825 */ /* 0x001fcc00078e000c */
[----:B------:R-:W3:Y:S01]  /*07e0*/  @!P1 LDG.E R13, desc[UR8][R12.64] ;  /* 0x000000080c0d9981 */ /* 0x000ee2000c1e1900 */
[----:B----4-:R-:W-:-:S06]  /*07f0*/  @!P2 IMAD.WIDE.U32 R10, R21, 0x4, R10 ;  /* 0x00000004150aa825 */ /* 0x010fcc00078e000a */
[----:B------:R-:W4:Y:S01]  /*0800*/  @!P2 LDG.E R11, desc[UR8][R10.64] ;  /* 0x000000080a0ba981 */ /* 0x000f22000c1e1900 */
[----:B-----5:R-:W-:-:S03]  /*0810*/  @!P3 IMAD.WIDE.U32 R6, R5, 0x4, R6 ;  /* 0x000000040506b825 */ /* 0x020fc600078e0006 */
[----:B------:R-:W4:Y:S04]  /*0820*/  @!P2 LDG.E R5, desc[UR8][R8.64+0x8] ;  /* 0x000008080805a981 */ /* 0x000f28000c1e1900 */
[----:B------:R-:W5:Y:S01]  /*0830*/  @!P3 LDG.E R7, desc[UR8][R6.64] ;  /* 0x000000080607b981 */ /* 0x000f62000c1e1900 */
[----:B------:R-:W-:Y:S01]  /*0840*/  IADD3 R3, PT, PT, R3, 0x4, RZ ;  /* 0x0000000403037810 */ /* 0x000fe20007ffe0ff */
[----:B--2---:R-:W-:-:S04]  /*0850*/  @!P0 FFMA R0, R15, R16, R0 ;  /* 0x000000100f008223 */ /* 0x004fc80000000000 */
[----:B---3--:R-:W-:-:S04]  /*0860*/  @!P1 FFMA R0, R13, R17, R0 ;  /* 0x000000110d009223 */ /* 0x008fc80000000000 */
[----:B----4-:R-:W-:-:S04]  /*0870*/  @!P2 FFMA R0, R11, R5, R0 ;  /* 0x000000050b00a223 */ /* 0x010fc80000000000 */
[----:B-----5:R-:W-:-:S07]  /*0880*/  @!P3 FFMA R0, R7, R18, R0 ;  /* 0x000000120700b223 */ /* 0x020fce0000000000 */
.L_x_3:
[----:B------:R-:W-:Y:S05]  /*0890*/  BRA.U !UP1, `(.L_x_0) ;  /* 0x0000000109947547 */ /* 0x000fea000b800000 */
[----:B------:R-:W-:Y:S02]  /*08a0*/  UISETP.NE.AND UP0, UPT, UR6, 0x1, UPT ;  /* 0x000000010600788c */ /* 0x000fe4000bf05270 */
[----:B------:R-:W-:-:S04]  /*08b0*/  ULOP3.LUT UR4, UR4, 0x1, URZ, 0xc0, !UPT ;  /* 0x0000000104047892 */ /* 0x000fc8000f8ec0ff */
[----:B------:R-:W-:-:S03]  /*08c0*/  UISETP.NE.U32.AND UP1, UPT, UR4, 0x1, UPT ;  /* 0x000000010400788c */ /* 0x000fc6000bf25070 */
[----:B------:R-:W-:Y:S08]  /*08d0*/  BRA.U !UP0, `(.L_x_4) ;  /* 0x00000001084c7547 */ /* 0x000ff0000b800000 */
[----:B------:R-:W-:Y:S01]  /*08e0*/  IADD3 R5, PT, PT, R4, R3, RZ ;  /* 0x0000000304057210 */ /* 0x000fe20007ffe0ff */
[----:B------:R-:W0:Y:S03]  /*08f0*/  LDC.64 R6, c[0x0][0x388] ;  /* 0x0000e200ff067b82 */ /* 0x000e260000000a00 */
[C---:B------:R-:W-:Y:S01]  /*0900*/  ISETP.GE.AND P0, PT, R5.reuse, UR5, PT ;  /* 0x0000000505007c0c */ /* 0x040fe2000bf06270 */
[----:B------:R-:W-:-:S03]  /*0910*/  VIADD R15, R5, 0x1 ;  /* 0x00000001050f7836 */ /* 0x000fc60000000000 */
[----:B------:R-:W-:Y:S02]  /*0920*/  ISETP.LT.OR P0, PT, R5, RZ, P0 ;  /* 0x000000ff0500720c */ /* 0x000fe40000701670 */
[----:B------:R-:W-:-:S04]  /*0930*/  ISETP.GE.AND P1, PT, R15, UR5, PT ;  /* 0x000000050f007c0c */ /* 0x000fc8000bf26270 */
[----:B------:R-:W-:-:S07]  /*0940*/  ISETP.LT.OR P1, PT, R15, RZ, P1 ;  /* 0x000000ff0f00720c */ /* 0x000fce0000f21670 */
[----:B------:R-:W1:Y:S01]  /*0950*/  @!P0 LDC.64 R8, c[0x0][0x380] ;  /* 0x0000e000ff088b82 */ /* 0x000e620000000a00 */
[----:B0-----:R-:W-:-:S07]  /*0960*/  IMAD.WIDE.U32 R10, R3, 0x4, R6 ;  /* 0x00000004030a7825 */ /* 0x001fce00078e0006 */
[----:B------:R-:W0:Y:S01]  /*0970*/  @!P1 LDC.64 R12, c[0x0][0x380] ;  /* 0x0000e000ff0c9b82 */ /* 0x000e220000000a00 */
[----:B-1----:R-:W-:Y:S02]  /*0980*/  @!P0 IMAD.WIDE.U32 R6, R5, 0x4, R8 ;  /* 0x0000000405068825 */ /* 0x002fe400078e0008 */
[----:B------:R-:W2:Y:S04]  /*0990*/  @!P0 LDG.E R5, desc[UR8][R10.64] ;  /* 0x000000080a058981 */ /* 0x000ea8000c1e1900 */
[----:B------:R-:W2:Y:S01]  /*09a0*/  @!P0 LDG.E R7, desc[UR8][R6.64] ;  /* 0x0000000806078981 */ /* 0x000ea2000c1e1900 */
[----:B0-----:R-:W-:-:S03]  /*09b0*/  @!P1 IMAD.WIDE.U32 R8, R15, 0x4, R12 ;  /* 0x000000040f089825 */ /* 0x001fc600078e000c */
[----:B------:R-:W3:Y:S04]  /*09c0*/  @!P1 LDG.E R12, desc[UR8][R10.64+0x4] ;  /* 0x000004080a0c9981 */ /* 0x000ee8000c1e1900 */
[----:B------:R-:W3:Y:S01]  /*09d0*/  @!P1 LDG.E R9, desc[UR8][R8.64] ;  /* 0x0000000808099981 */ /* 0x000ee2000c1e1900 */
[----:B------:R-:W-:Y:S01]  /*09e0*/  IADD3 R3, PT, PT, R3, 0x2, RZ ;  /* 0x0000000203037810 */ /* 0x000fe20007ffe0ff */
[----:B--2---:R-:W-:-:S04]  /*09f0*/  @!P0 FFMA R0, R7, R5, R0 ;  /* 0x0000000507008223 */ /* 0x004fc80000000000 */
[----:B---3--:R-:W-:-:S07]  /*0a00*/  @!P1 FFMA R0, R9, R12, R0 ;  /* 0x0000000c09009223 */ /* 0x008fce0000000000 */
.L_x_4:
[----:B------:R-:W-:Y:S05]  /*0a10*/  BRA.U UP1, `(.L_x_0) ;  /* 0x0000000101347547 */ /* 0x000fea000b800000 */
[----:B------:R-:W-:Y:S01]  /*0a20*/  IADD3 R9, PT, PT, R4, R3, RZ ;  /* 0x0000000304097210 */ /* 0x000fe20007ffe0ff */
[----:B------:R-:W-:Y:S03]  /*0a30*/  BSSY.RECONVERGENT B0, `(.L_x_0) ;  /* 0x000000b000007945 */ /* 0x000fe60003800200 */
[----:B------:R-:W-:-:S04]  /*0a40*/  ISETP.GE.AND P0, PT, R9, UR5, PT ;  /* 0x0000000509007c0c */ /* 0x000fc8000bf06270 */
[----:B------:R-:W-:-:S13]  /*0a50*/  ISETP.LT.OR P0, PT, R9, RZ, P0 ;  /* 0x000000ff0900720c */ /* 0x000fda0000701670 */
[----:B------:R-:W-:Y:S05]  /*0a60*/  @P0 BRA `(.L_x_5) ;  /* 0x00000000001c0947 */ /* 0x000fea0003800000 */
[----:B------:R-:W0:Y:S08]  /*0a70*/  LDC.64 R4, c[0x0][0x380] ;  /* 0x0000e000ff047b82 */ /* 0x000e300000000a00 */
[----:B------:R-:W1:Y:S01]  /*0a80*/  LDC.64 R6, c[0x0][0x388] ;  /* 0x0000e200ff067b82 */ /* 0x000e620000000a00 */
[----:B0-----:R-:W-:-:S06]  /*0a90*/  IMAD.WIDE.U32 R4, R9, 0x4, R4 ;  /* 0x0000000409047825 */ /* 0x001fcc00078e0004 */
[----:B------:R-:W2:Y:S01]  /*0aa0*/  LDG.E R5, desc[UR8][R4.64] ;  /* 0x0000000804057981 */ /* 0x000ea2000c1e1900 */
[----:B-1----:R-:W-:-:S06]  /*0ab0*/  IMAD.WIDE.U32 R6, R3, 0x4, R6 ;  /* 0x0000000403067825 */ /* 0x002fcc00078e0006 */
[----:B------:R-:W2:Y:S02]  /*0ac0*/  LDG.E R6, desc[UR8][R6.64] ;  /* 0x0000000806067981 */ /* 0x000ea4000c1e1900 */
[----:B--2---:R-:W-:-:S07]  /*0ad0*/  FFMA R0, R5, R6, R0 ;  /* 0x0000000605007223 */ /* 0x004fce0000000000 */
.L_x_5:
[----:B------:R-:W-:Y:S05]  /*0ae0*/  BSYNC.RECONVERGENT B0 ;  /* 0x0000000000007941 */ /* 0x000fea0003800200 */
.L_x_0:
[----:B------:R-:W0:Y:S02]  /*0af0*/  LDC.64 R4, c[0x0][0x390] ;  /* 0x0000e400ff047b82 */ /* 0x000e240000000a00 */
[----:B0-----:R-:W-:-:S05]  /*0b00*/  IMAD.WIDE R2, R2, 0x4, R4 ;  /* 0x0000000402027825 */ /* 0x001fca00078e0204 */
[----:B------:R-:W-:Y:S01]  /*0b10*/  STG.E desc[UR8][R2.64], R0 ;  /* 0x0000000002007986 */ /* 0x000fe2000c101908 */
[----:B------:R-:W-:Y:S05]  /*0b20*/  EXIT ;  /* 0x000000000000794d */ /* 0x000fea0003800000 */
.L_x_6:
[----:B------:R-:W-:-:S00]  /*0b30*/  BRA `(.L_x_6) ;  /* 0xfffffffc00fc7947 */ /* 0x000fc0000383ffff */
[----:B------:R-:W-:-:S00]  /*0b40*/  NOP ;  /* 0x0000000000007918 */ /* 0x000fc00000000000 */
        /* <DEDUP_REMOVED lines=11> */
.L_x_7:


//--------------------- .nv.shared.reserved.0     --------------------------
	.section	.nv.shared.reserved.0,"aw",@nobits
	.weak		__nv_reservedSMEM_offset_0_alias
	.size		__nv_reservedSMEM_offset_0_alias, 0, 64
	.other		__nv_reservedSMEM_offset_0_alias,@"STO_CUDA_RESERVED_SHARED STV_DEFAULT"
__nv_reservedSMEM_offset_0_alias:
	.zero		0
	.zero		64


//--------------------- .nv.constant0._Z6conv1DPfS_S_ii --------------------------
	.section	.nv.constant0._Z6conv1DPfS_S_ii,"a",@progbits
	.sectionflags	@""
	.align	4
.nv.constant0._Z6conv1DPfS_S_ii:
	.zero		928


//--------------------- SYMBOLS --------------------------

	.type		.nv.reservedSmem.offset0,@object
	.size		.nv.reservedSmem.offset0,0x4
